//
// Generated by NVIDIA NVVM Compiler
//
// Compiler Build ID: CL-36424714
// Cuda compilation tools, release 13.0, V13.0.88
// Based on NVVM 20.0.0
//

.version 9.0
.target sm_100
.address_size 64

	// .globl	_Z7addDaysPPl
.extern .func  (.param .b32 func_retval0) vprintf
(
	.param .b64 vprintf_param_0,
	.param .b64 vprintf_param_1
)
;
.global .align 1 .b8 $str[11] = {10, 111, 117, 116, 58, 32, 37, 108, 100, 32};

.visible .entry _Z7addDaysPPl(
	.param .u64 .ptr .align 1 _Z7addDaysPPl_param_0
)
{
	.local .align 8 .b8 	__local_depot0[8];
	.reg .b64 	%SP;
	.reg .b64 	%SPL;
	.reg .pred 	%p<11>;
	.reg .b32 	%r<7>;
	.reg .b64 	%rd<114>;

	mov.u64 	%SPL, __local_depot0;
	cvta.local.u64 	%SP, %SPL;
	ld.param.u64 	%rd20, [_Z7addDaysPPl_param_0];
	cvta.to.global.u64 	%rd1, %rd20;
	mov.b32 	%r6, 0;
$L__BB0_1:
	ld.global.u64 	%rd2, [%rd1];
	ld.u64 	%rd3, [%rd2];
	setp.ne.s64 	%p1, %rd3, 0;
	@%p1 bra 	$L__BB0_3;
	mov.b64 	%rd22, 8;
	st.u64 	[%rd2], %rd22;
	ld.global.u64 	%rd23, [%rd1];
	ld.u64 	%rd24, [%rd23+8];
	ld.global.u64 	%rd25, [%rd1+56];
	ld.u64 	%rd26, [%rd25+8];
	add.s64 	%rd27, %rd26, %rd24;
	st.u64 	[%rd25+8], %rd27;
	bra.uni 	$L__BB0_4;
$L__BB0_3:
	add.s64 	%rd21, %rd3, -1;
	st.u64 	[%rd2], %rd21;
$L__BB0_4:
	ld.global.u64 	%rd4, [%rd1+8];
	ld.u64 	%rd5, [%rd4];
	setp.eq.s64 	%p2, %rd5, 0;
	@%p2 bra 	$L__BB0_6;
	add.s64 	%rd28, %rd5, -1;
	st.u64 	[%rd4], %rd28;
	bra.uni 	$L__BB0_7;
$L__BB0_6:
	mov.b64 	%rd29, 8;
	st.u64 	[%rd4], %rd29;
	ld.global.u64 	%rd30, [%rd1+8];
	ld.u64 	%rd31, [%rd30+8];
	ld.global.u64 	%rd32, [%rd1+64];
	ld.u64 	%rd33, [%rd32+8];
	add.s64 	%rd34, %rd33, %rd31;
	st.u64 	[%rd32+8], %rd34;
$L__BB0_7:
	ld.global.u64 	%rd6, [%rd1+16];
	ld.u64 	%rd7, [%rd6];
	setp.eq.s64 	%p3, %rd7, 0;
	@%p3 bra 	$L__BB0_9;
	add.s64 	%rd35, %rd7, -1;
	st.u64 	[%rd6], %rd35;
	bra.uni 	$L__BB0_10;
$L__BB0_9:
	mov.b64 	%rd36, 8;
	st.u64 	[%rd6], %rd36;
	ld.global.u64 	%rd37, [%rd1+16];
	ld.u64 	%rd38, [%rd37+8];
	ld.global.u64 	%rd39, [%rd1];
	ld.u64 	%rd40, [%rd39+8];
	add.s64 	%rd41, %rd40, %rd38;
	st.u64 	[%rd39+8], %rd41;
$L__BB0_10:
	ld.global.u64 	%rd8, [%rd1+24];
	ld.u64 	%rd9, [%rd8];
	setp.eq.s64 	%p4, %rd9, 0;
	@%p4 bra 	$L__BB0_12;
	add.s64 	%rd42, %rd9, -1;
	st.u64 	[%rd8], %rd42;
	bra.uni 	$L__BB0_13;
$L__BB0_12:
	mov.b64 	%rd43, 8;
	st.u64 	[%rd8], %rd43;
	ld.global.u64 	%rd44, [%rd1+24];
	ld.u64 	%rd45, [%rd44+8];
	ld.global.u64 	%rd46, [%rd1+8];
	ld.u64 	%rd47, [%rd46+8];
	add.s64 	%rd48, %rd47, %rd45;
	st.u64 	[%rd46+8], %rd48;
$L__BB0_13:
	ld.global.u64 	%rd10, [%rd1+32];
	ld.u64 	%rd11, [%rd10];
	setp.eq.s64 	%p5, %rd11, 0;
	@%p5 bra 	$L__BB0_15;
	add.s64 	%rd49, %rd11, -1;
	st.u64 	[%rd10], %rd49;
	bra.uni 	$L__BB0_16;
$L__BB0_15:
	mov.b64 	%rd50, 8;
	st.u64 	[%rd10], %rd50;
	ld.global.u64 	%rd51, [%rd1+32];
	ld.u64 	%rd52, [%rd51+8];
	ld.global.u64 	%rd53, [%rd1+16];
	ld.u64 	%rd54, [%rd53+8];
	add.s64 	%rd55, %rd54, %rd52;
	st.u64 	[%rd53+8], %rd55;
$L__BB0_16:
	ld.global.u64 	%rd12, [%rd1+40];
	ld.u64 	%rd13, [%rd12];
	setp.eq.s64 	%p6, %rd13, 0;
	@%p6 bra 	$L__BB0_18;
	add.s64 	%rd56, %rd13, -1;
	st.u64 	[%rd12], %rd56;
	bra.uni 	$L__BB0_19;
$L__BB0_18:
	mov.b64 	%rd57, 8;
	st.u64 	[%rd12], %rd57;
	ld.global.u64 	%rd58, [%rd1+40];
	ld.u64 	%rd59, [%rd58+8];
	ld.global.u64 	%rd60, [%rd1+24];
	ld.u64 	%rd61, [%rd60+8];
	add.s64 	%rd62, %rd61, %rd59;
	st.u64 	[%rd60+8], %rd62;
$L__BB0_19:
	ld.global.u64 	%rd14, [%rd1+48];
	ld.u64 	%rd15, [%rd14];
	setp.eq.s64 	%p7, %rd15, 0;
	@%p7 bra 	$L__BB0_21;
	add.s64 	%rd63, %rd15, -1;
	st.u64 	[%rd14], %rd63;
	bra.uni 	$L__BB0_22;
$L__BB0_21:
	mov.b64 	%rd64, 8;
	st.u64 	[%rd14], %rd64;
	ld.global.u64 	%rd65, [%rd1+48];
	ld.u64 	%rd66, [%rd65+8];
	ld.global.u64 	%rd67, [%rd1+32];
	ld.u64 	%rd68, [%rd67+8];
	add.s64 	%rd69, %rd68, %rd66;
	st.u64 	[%rd67+8], %rd69;
$L__BB0_22:
	ld.global.u64 	%rd16, [%rd1+56];
	ld.u64 	%rd17, [%rd16];
	setp.eq.s64 	%p8, %rd17, 0;
	@%p8 bra 	$L__BB0_24;
	add.s64 	%rd70, %rd17, -1;
	st.u64 	[%rd16], %rd70;
	bra.uni 	$L__BB0_25;
$L__BB0_24:
	mov.b64 	%rd71, 8;
	st.u64 	[%rd16], %rd71;
	ld.global.u64 	%rd72, [%rd1+56];
	ld.u64 	%rd73, [%rd72+8];
	ld.global.u64 	%rd74, [%rd1+40];
	ld.u64 	%rd75, [%rd74+8];
	add.s64 	%rd76, %rd75, %rd73;
	st.u64 	[%rd74+8], %rd76;
$L__BB0_25:
	ld.global.u64 	%rd18, [%rd1+64];
	ld.u64 	%rd19, [%rd18];
	setp.eq.s64 	%p9, %rd19, 0;
	@%p9 bra 	$L__BB0_27;
	add.s64 	%rd77, %rd19, -1;
	st.u64 	[%rd18], %rd77;
	bra.uni 	$L__BB0_28;
$L__BB0_27:
	mov.b64 	%rd78, 8;
	st.u64 	[%rd18], %rd78;
	ld.global.u64 	%rd79, [%rd1+64];
	ld.u64 	%rd80, [%rd79+8];
	ld.global.u64 	%rd81, [%rd1+48];
	ld.u64 	%rd82, [%rd81+8];
	add.s64 	%rd83, %rd82, %rd80;
	st.u64 	[%rd81+8], %rd83;
$L__BB0_28:
	add.s32 	%r6, %r6, 1;
	setp.ne.s32 	%p10, %r6, 256;
	@%p10 bra 	$L__BB0_1;
	ld.global.u64 	%rd84, [%rd1];
	ld.u64 	%rd85, [%rd84+8];
	ld.global.u64 	%rd86, [%rd1+8];
	ld.u64 	%rd87, [%rd86+8];
	add.s64 	%rd88, %rd87, %rd85;
	ld.global.u64 	%rd89, [%rd1+16];
	ld.u64 	%rd90, [%rd89+8];
	add.s64 	%rd91, %rd90, %rd88;
	ld.global.u64 	%rd92, [%rd1+24];
	ld.u64 	%rd93, [%rd92+8];
	add.s64 	%rd94, %rd93, %rd91;
	ld.global.u64 	%rd95, [%rd1+32];
	ld.u64 	%rd96, [%rd95+8];
	add.s64 	%rd97, %rd96, %rd94;
	ld.global.u64 	%rd98, [%rd1+40];
	ld.u64 	%rd99, [%rd98+8];
	add.s64 	%rd100, %rd99, %rd97;
	ld.global.u64 	%rd101, [%rd1+48];
	ld.u64 	%rd102, [%rd101+8];
	add.s64 	%rd103, %rd102, %rd100;
	ld.global.u64 	%rd104, [%rd1+56];
	ld.u64 	%rd105, [%rd104+8];
	add.s64 	%rd106, %rd105, %rd103;
	ld.global.u64 	%rd107, [%rd1+64];
	ld.u64 	%rd108, [%rd107+8];
	add.s64 	%rd109, %rd108, %rd106;
	add.u64 	%rd110, %SP, 0;
	add.u64 	%rd111, %SPL, 0;
	st.local.u64 	[%rd111], %rd109;
	mov.u64 	%rd112, $str;
	cvta.global.u64 	%rd113, %rd112;
	{ // callseq 0, 0
	.param .b64 param0;
	st.param.b64 	[param0], %rd113;
	.param .b64 param1;
	st.param.b64 	[param1], %rd110;
	.param .b32 retval0;
	call.uni (retval0), 
	vprintf, 
	(
	param0, 
	param1
	);
	ld.param.b32 	%r4, [retval0];
	} // callseq 0
	ret;

}
	// .globl	_Z9drawMovesPciPPl
.visible .entry _Z9drawMovesPciPPl(
	.param .u64 .ptr .align 1 _Z9drawMovesPciPPl_param_0,
	.param .u32 _Z9drawMovesPciPPl_param_1,
	.param .u64 .ptr .align 1 _Z9drawMovesPciPPl_param_2
)
{
	.reg .pred 	%p<25>;
	.reg .b32 	%r<36>;
	.reg .b64 	%rd<77>;

	ld.param.u64 	%rd9, [_Z9drawMovesPciPPl_param_0];
	ld.param.u32 	%r14, [_Z9drawMovesPciPPl_param_1];
	ld.param.u64 	%rd8, [_Z9drawMovesPciPPl_param_2];
	cvta.to.global.u64 	%rd1, %rd9;
	mov.u32 	%r1, %tid.x;
	add.s32 	%r2, %r1, 48;
	setp.lt.s32 	%p1, %r14, 1;
	@%p1 bra 	$L__BB1_41;
	cvta.to.global.u64 	%rd10, %rd8;
	mul.wide.u32 	%rd11, %r1, 8;
	add.s64 	%rd2, %rd10, %rd11;
	and.b32  	%r3, %r14, 7;
	setp.lt.u32 	%p2, %r14, 8;
	mov.b32 	%r34, 0;
	@%p2 bra 	$L__BB1_20;
	and.b32  	%r34, %r14, 2147483640;
	neg.s32 	%r32, %r34;
	add.s64 	%rd76, %rd1, 3;
$L__BB1_3:
	.pragma "nounroll";
	ld.global.s8 	%r16, [%rd76+-3];
	setp.ne.s32 	%p3, %r2, %r16;
	@%p3 bra 	$L__BB1_5;
	ld.global.u64 	%rd12, [%rd2];
	cvta.to.global.u64 	%rd13, %rd12;
	ld.global.u64 	%rd14, [%rd13+8];
	add.s64 	%rd15, %rd14, 1;
	st.global.u64 	[%rd13+8], %rd15;
$L__BB1_5:
	ld.global.s8 	%r17, [%rd76+-2];
	setp.ne.s32 	%p4, %r2, %r17;
	@%p4 bra 	$L__BB1_7;
	ld.global.u64 	%rd16, [%rd2];
	cvta.to.global.u64 	%rd17, %rd16;
	ld.global.u64 	%rd18, [%rd17+8];
	add.s64 	%rd19, %rd18, 1;
	st.global.u64 	[%rd17+8], %rd19;
$L__BB1_7:
	ld.global.s8 	%r18, [%rd76+-1];
	setp.ne.s32 	%p5, %r2, %r18;
	@%p5 bra 	$L__BB1_9;
	ld.global.u64 	%rd20, [%rd2];
	cvta.to.global.u64 	%rd21, %rd20;
	ld.global.u64 	%rd22, [%rd21+8];
	add.s64 	%rd23, %rd22, 1;
	st.global.u64 	[%rd21+8], %rd23;
$L__BB1_9:
	ld.global.s8 	%r19, [%rd76];
	setp.ne.s32 	%p6, %r2, %r19;
	@%p6 bra 	$L__BB1_11;
	ld.global.u64 	%rd24, [%rd2];
	cvta.to.global.u64 	%rd25, %rd24;
	ld.global.u64 	%rd26, [%rd25+8];
	add.s64 	%rd27, %rd26, 1;
	st.global.u64 	[%rd25+8], %rd27;
$L__BB1_11:
	ld.global.s8 	%r20, [%rd76+1];
	setp.ne.s32 	%p7, %r2, %r20;
	@%p7 bra 	$L__BB1_13;
	ld.global.u64 	%rd28, [%rd2];
	cvta.to.global.u64 	%rd29, %rd28;
	ld.global.u64 	%rd30, [%rd29+8];
	add.s64 	%rd31, %rd30, 1;
	st.global.u64 	[%rd29+8], %rd31;
$L__BB1_13:
	ld.global.s8 	%r21, [%rd76+2];
	setp.ne.s32 	%p8, %r2, %r21;
	@%p8 bra 	$L__BB1_15;
	ld.global.u64 	%rd32, [%rd2];
	cvta.to.global.u64 	%rd33, %rd32;
	ld.global.u64 	%rd34, [%rd33+8];
	add.s64 	%rd35, %rd34, 1;
	st.global.u64 	[%rd33+8], %rd35;
$L__BB1_15:
	ld.global.s8 	%r22, [%rd76+3];
	setp.ne.s32 	%p9, %r2, %r22;
	@%p9 bra 	$L__BB1_17;
	ld.global.u64 	%rd36, [%rd2];
	cvta.to.global.u64 	%rd37, %rd36;
	ld.global.u64 	%rd38, [%rd37+8];
	add.s64 	%rd39, %rd38, 1;
	st.global.u64 	[%rd37+8], %rd39;
$L__BB1_17:
	ld.global.s8 	%r23, [%rd76+4];
	setp.ne.s32 	%p10, %r2, %r23;
	@%p10 bra 	$L__BB1_19;
	ld.global.u64 	%rd40, [%rd2];
	cvta.to.global.u64 	%rd41, %rd40;
	ld.global.u64 	%rd42, [%rd41+8];
	add.s64 	%rd43, %rd42, 1;
	st.global.u64 	[%rd41+8], %rd43;
$L__BB1_19:
	add.s32 	%r32, %r32, 8;
	add.s64 	%rd76, %rd76, 8;
	setp.ne.s32 	%p11, %r32, 0;
	@%p11 bra 	$L__BB1_3;
$L__BB1_20:
	setp.eq.s32 	%p12, %r3, 0;
	@%p12 bra 	$L__BB1_41;
	and.b32  	%r9, %r14, 3;
	setp.lt.u32 	%p13, %r3, 4;
	@%p13 bra 	$L__BB1_31;
	cvt.u64.u32 	%rd44, %r34;
	add.s64 	%rd6, %rd1, %rd44;
	ld.global.s8 	%r24, [%rd6];
	setp.ne.s32 	%p14, %r2, %r24;
	@%p14 bra 	$L__BB1_24;
	ld.global.u64 	%rd45, [%rd2];
	cvta.to.global.u64 	%rd46, %rd45;
	ld.global.u64 	%rd47, [%rd46+8];
	add.s64 	%rd48, %rd47, 1;
	st.global.u64 	[%rd46+8], %rd48;
$L__BB1_24:
	ld.global.s8 	%r25, [%rd6+1];
	setp.ne.s32 	%p15, %r2, %r25;
	@%p15 bra 	$L__BB1_26;
	ld.global.u64 	%rd49, [%rd2];
	cvta.to.global.u64 	%rd50, %rd49;
	ld.global.u64 	%rd51, [%rd50+8];
	add.s64 	%rd52, %rd51, 1;
	st.global.u64 	[%rd50+8], %rd52;
$L__BB1_26:
	ld.global.s8 	%r26, [%rd6+2];
	setp.ne.s32 	%p16, %r2, %r26;
	@%p16 bra 	$L__BB1_28;
	ld.global.u64 	%rd53, [%rd2];
	cvta.to.global.u64 	%rd54, %rd53;
	ld.global.u64 	%rd55, [%rd54+8];
	add.s64 	%rd56, %rd55, 1;
	st.global.u64 	[%rd54+8], %rd56;
$L__BB1_28:
	ld.global.s8 	%r27, [%rd6+3];
	setp.ne.s32 	%p17, %r2, %r27;
	@%p17 bra 	$L__BB1_30;
	ld.global.u64 	%rd57, [%rd2];
	cvta.to.global.u64 	%rd58, %rd57;
	ld.global.u64 	%rd59, [%rd58+8];
	add.s64 	%rd60, %rd59, 1;
	st.global.u64 	[%rd58+8], %rd60;
$L__BB1_30:
	add.s32 	%r34, %r34, 4;
$L__BB1_31:
	setp.eq.s32 	%p18, %r9, 0;
	@%p18 bra 	$L__BB1_41;
	setp.eq.s32 	%p19, %r9, 1;
	@%p19 bra 	$L__BB1_38;
	cvt.u64.u32 	%rd61, %r34;
	add.s64 	%rd7, %rd1, %rd61;
	ld.global.s8 	%r28, [%rd7];
	setp.ne.s32 	%p20, %r2, %r28;
	@%p20 bra 	$L__BB1_35;
	ld.global.u64 	%rd62, [%rd2];
	cvta.to.global.u64 	%rd63, %rd62;
	ld.global.u64 	%rd64, [%rd63+8];
	add.s64 	%rd65, %rd64, 1;
	st.global.u64 	[%rd63+8], %rd65;
$L__BB1_35:
	ld.global.s8 	%r29, [%rd7+1];
	setp.ne.s32 	%p21, %r2, %r29;
	@%p21 bra 	$L__BB1_37;
	ld.global.u64 	%rd66, [%rd2];
	cvta.to.global.u64 	%rd67, %rd66;
	ld.global.u64 	%rd68, [%rd67+8];
	add.s64 	%rd69, %rd68, 1;
	st.global.u64 	[%rd67+8], %rd69;
$L__BB1_37:
	add.s32 	%r34, %r34, 2;
$L__BB1_38:
	and.b32  	%r30, %r14, 1;
	setp.eq.b32 	%p22, %r30, 1;
	not.pred 	%p23, %p22;
	@%p23 bra 	$L__BB1_41;
	cvt.u64.u32 	%rd70, %r34;
	add.s64 	%rd71, %rd1, %rd70;
	ld.global.s8 	%r31, [%rd71];
	setp.ne.s32 	%p24, %r2, %r31;
	@%p24 bra 	$L__BB1_41;
	ld.global.u64 	%rd72, [%rd2];
	cvta.to.global.u64 	%rd73, %rd72;
	ld.global.u64 	%rd74, [%rd73+8];
	add.s64 	%rd75, %rd74, 1;
	st.global.u64 	[%rd73+8], %rd75;
$L__BB1_41:
	bar.sync 	0;
	ret;

}


// ===== COMPILED SASS (sm_100) =====

	.target	sm_100

	.elftype	@"ET_EXEC"


//--------------------- .note.nv.tkinfo           --------------------------
	.section	.note.nv.tkinfo,"",@"SHT_NOTE"
	.sectionflags	@"SHF_NOTE_NV_TKINFO"
	.tkinfo
        /*0018*/ 	.word	0x00000002
        /*0030*/ 	.string	""
        /*0030*/ 	.string	"ptxas"
        /*0030*/ 	.string	"Cuda compilation tools, release 13.0, V13.0.88"
        /*0030*/ 	.string	"Build cuda_13.0.r13.0/compiler.36424714_0"
        /*0030*/ 	.string	"-arch sm_100 -m 64 "



//--------------------- .note.nv.cuinfo           --------------------------
	.section	.note.nv.cuinfo,"",@"SHT_NOTE"
	.sectionflags	@"SHF_NOTE_NV_CUINFO"
        /*0018*/ 	.short	0x0002
        /*001a*/ 	.short	0x0064
        /*001c*/ 	.short	0x0082
	.zero		2


//--------------------- .nv.info                  --------------------------
	.section	.nv.info,"",@"SHT_CUDA_INFO"
	.align	4


	//----- nvinfo : EIATTR_REGCOUNT
	.align		4
        /*0000*/ 	.byte	0x04, 0x2f
        /*0002*/ 	.short	(.L_2 - .L_1)
	.align		4
.L_1:
        /*0004*/ 	.word	index@(_Z7addDaysPPl)
        /*0008*/ 	.word	0x0000001c


	//----- nvinfo : EIATTR_FRAME_SIZE
	.align		4
.L_2:
        /*000c*/ 	.byte	0x04, 0x11
        /*000e*/ 	.short	(.L_4 - .L_3)
	.align		4
.L_3:
        /*0010*/ 	.word	index@(_Z7addDaysPPl)
        /*0014*/ 	.word	0x00000008


	//----- nvinfo : EIATTR_REGCOUNT
	.align		4
.L_4:
        /*0018*/ 	.byte	0x04, 0x2f
        /*001a*/ 	.short	(.L_6 - .L_5)
	.align		4
.L_5:
        /*001c*/ 	.word	index@(_Z9drawMovesPciPPl)
        /*0020*/ 	.word	0x00000012


	//----- nvinfo : EIATTR_FRAME_SIZE
	.align		4
.L_6:
        /*0024*/ 	.byte	0x04, 0x11
        /*0026*/ 	.short	(.L_8 - .L_7)
	.align		4
.L_7:
        /*0028*/ 	.word	index@(_Z9drawMovesPciPPl)
        /*002c*/ 	.word	0x00000000


	//----- nvinfo : EIATTR_MIN_STACK_SIZE
	.align		4
.L_8:
        /*0030*/ 	.byte	0x04, 0x12
        /*0032*/ 	.short	(.L_10 - .L_9)
	.align		4
.L_9:
        /*0034*/ 	.word	index@(_Z9drawMovesPciPPl)
        /*0038*/ 	.word	0x00000000


	//----- nvinfo : EIATTR_MIN_STACK_SIZE
	.align		4
.L_10:
        /*003c*/ 	.byte	0x04, 0x12
        /*003e*/ 	.short	(.L_12 - .L_11)
	.align		4
.L_11:
        /*0040*/ 	.word	index@(_Z7addDaysPPl)
        /*0044*/ 	.word	0x00000008
.L_12:


//--------------------- .nv.compat                --------------------------
	.section	.nv.compat,"",@"SHT_CUDA_COMPAT_INFO"
	.align	4
        /*0000*/ 	.byte	0x02, 0x09, 0x00, 0x00, 0x02, 0x02, 0x01, 0x00, 0x02, 0x05, 0x05, 0x00, 0x03, 0x07, 0x01, 0x01
        /*0010*/ 	.byte	0x02, 0x03, 0x00, 0x00, 0x02, 0x06, 0x01, 0x00, 0x04, 0x0b, 0x08, 0x00, 0x09, 0x00, 0x00, 0x00
        /*0020*/ 	.byte	0x00, 0x00, 0x00, 0x00


//--------------------- .nv.info._Z9drawMovesPciPPl --------------------------
	.section	.nv.info._Z9drawMovesPciPPl,"",@"SHT_CUDA_INFO"
	.sectionflags	@""
	.align	4


	//----- nvinfo : EIATTR_CUDA_API_VERSION
	.align		4
        /*0000*/ 	.byte	0x04, 0x37
        /*0002*/ 	.short	(.L_14 - .L_13)
.L_13:
        /*0004*/ 	.word	0x00000082


	//----- nvinfo : EIATTR_KPARAM_INFO
	.align		4
.L_14:
        /*0008*/ 	.byte	0x04, 0x17
        /*000a*/ 	.short	(.L_16 - .L_15)
.L_15:
        /*000c*/ 	.word	0x00000000
        /*0010*/ 	.short	0x0002
        /*0012*/ 	.short	0x0010
        /*0014*/ 	.byte	0x00, 0xf5, 0x21, 0x00


	//----- nvinfo : EIATTR_KPARAM_INFO
	.align		4
.L_16:
        /*0018*/ 	.byte	0x04, 0x17
        /*001a*/ 	.short	(.L_18 - .L_17)
.L_17:
        /*001c*/ 	.word	0x00000000
        /*0020*/ 	.short	0x0001
        /*0022*/ 	.short	0x0008
        /*0024*/ 	.byte	0x00, 0xf0, 0x11, 0x00


	//----- nvinfo : EIATTR_KPARAM_INFO
	.align		4
.L_18:
        /*0028*/ 	.byte	0x04, 0x17
        /*002a*/ 	.short	(.L_20 - .L_19)
.L_19:
        /*002c*/ 	.word	0x00000000
        /*0030*/ 	.short	0x0000
        /*0032*/ 	.short	0x0000
        /*0034*/ 	.byte	0x00, 0xf5, 0x21, 0x00


	//----- nvinfo : EIATTR_SPARSE_MMA_MASK
	.align		4
.L_20:
        /*0038*/ 	.byte	0x03, 0x50
        /*003a*/ 	.short	0x0000


	//----- nvinfo : EIATTR_MAXREG_COUNT
	.align		4
        /*003c*/ 	.byte	0x03, 0x1b
        /*003e*/ 	.short	0x00ff


	//----- nvinfo : EIATTR_NUM_BARRIERS
	.align		4
        /*0040*/ 	.byte	0x02, 0x4c
        /*0042*/ 	.byte	0x01
	.zero		1


	//----- nvinfo : EIATTR_MERCURY_ISA_VERSION
	.align		4
        /*0044*/ 	.byte	0x03, 0x5f
        /*0046*/ 	.short	0x0101


	//----- nvinfo : EIATTR_VRC_CTA_INIT_COUNT
	.align		4
        /*0048*/ 	.byte	0x02, 0x4a
	.zero		1
	.zero		1


	//----- nvinfo : EIATTR_EXIT_INSTR_OFFSETS
	.align		4
        /*004c*/ 	.byte	0x04, 0x1c
        /*004e*/ 	.short	(.L_22 - .L_21)


	//   ....[0]....
.L_21:
        /*0050*/ 	.word	0x00000aa0


	//----- nvinfo : EIATTR_CRS_STACK_SIZE
	.align		4
.L_22:
        /*0054*/ 	.byte	0x04, 0x1e
        /*0056*/ 	.short	(.L_24 - .L_23)
.L_23:
        /*0058*/ 	.word	0x00000000


	//----- nvinfo : EIATTR_CBANK_PARAM_SIZE
	.align		4
.L_24:
        /*005c*/ 	.byte	0x03, 0x19
        /*005e*/ 	.short	0x0018


	//----- nvinfo : EIATTR_PARAM_CBANK
	.align		4
        /*0060*/ 	.byte	0x04, 0x0a
        /*0062*/ 	.short	(.L_26 - .L_25)
	.align		4
.L_25:
        /*0064*/ 	.word	index@(.nv.constant0._Z9drawMovesPciPPl)
        /*0068*/ 	.short	0x0380
        /*006a*/ 	.short	0x0018


	//----- nvinfo : EIATTR_SW_WAR
	.align		4
.L_26:
        /*006c*/ 	.byte	0x04, 0x36
        /*006e*/ 	.short	(.L_28 - .L_27)
.L_27:
        /*0070*/ 	.word	0x00000008
.L_28:


//--------------------- .nv.info._Z7addDaysPPl    --------------------------
	.section	.nv.info._Z7addDaysPPl,"",@"SHT_CUDA_INFO"
	.sectionflags	@""
	.align	4


	//----- nvinfo : EIATTR_CUDA_API_VERSION
	.align		4
        /*0000*/ 	.byte	0x04, 0x37
        /*0002*/ 	.short	(.L_30 - .L_29)
.L_29:
        /*0004*/ 	.word	0x00000082


	//----- nvinfo : EIATTR_KPARAM_INFO
	.align		4
.L_30:
        /*0008*/ 	.byte	0x04, 0x17
        /*000a*/ 	.short	(.L_32 - .L_31)
.L_31:
        /*000c*/ 	.word	0x00000000
        /*0010*/ 	.short	0x0000
        /*0012*/ 	.short	0x0000
        /*0014*/ 	.byte	0x00, 0xf5, 0x21, 0x00


	//----- nvinfo : EIATTR_SPARSE_MMA_MASK
	.align		4
.L_32:
        /*0018*/ 	.byte	0x03, 0x50
        /*001a*/ 	.short	0x0000


	//----- nvinfo : EIATTR_MAXREG_COUNT
	.align		4
        /*001c*/ 	.byte	0x03, 0x1b
        /*001e*/ 	.short	0x00ff


	//----- nvinfo : EIATTR_EXTERNS
	.align		4
        /*0020*/ 	.byte	0x04, 0x0f
        /*0022*/ 	.short	(.L_34 - .L_33)


	//   ....[0]....
	.align		4
.L_33:
        /*0024*/ 	.word	index@(vprintf)


	//----- nvinfo : EIATTR_MERCURY_ISA_VERSION
	.align		4
.L_34:
        /*0028*/ 	.byte	0x03, 0x5f
        /*002a*/ 	.short	0x0101


	//----- nvinfo : EIATTR_VRC_CTA_INIT_COUNT
	.align		4
        /*002c*/ 	.byte	0x02, 0x4a
	.zero		1
	.zero		1


	//----- nvinfo : EIATTR_SYSCALL_OFFSETS
	.align		4
        /*0030*/ 	.byte	0x04, 0x46
        /*0032*/ 	.short	(.L_36 - .L_35)


	//   ....[0]....
.L_35:
        /*0034*/ 	.word	0x00000c70


	//----- nvinfo : EIATTR_EXIT_INSTR_OFFSETS
	.align		4
.L_36:
        /*0038*/ 	.byte	0x04, 0x1c
        /*003a*/ 	.short	(.L_38 - .L_37)


	//   ....[0]....
.L_37:
        /*003c*/ 	.word	0x00000c80


	//----- nvinfo : EIATTR_CBANK_PARAM_SIZE
	.align		4
.L_38:
        /*0040*/ 	.byte	0x03, 0x19
        /*0042*/ 	.short	0x0008


	//----- nvinfo : EIATTR_PARAM_CBANK
	.align		4
        /*0044*/ 	.byte	0x04, 0x0a
        /*0046*/ 	.short	(.L_40 - .L_39)
	.align		4
.L_39:
        /*0048*/ 	.word	index@(.nv.constant0._Z7addDaysPPl)
        /*004c*/ 	.short	0x0380
        /*004e*/ 	.short	0x0008


	//----- nvinfo : EIATTR_SW_WAR
	.align		4
.L_40:
        /*0050*/ 	.byte	0x04, 0x36
        /*0052*/ 	.short	(.L_42 - .L_41)
.L_41:
        /*0054*/ 	.word	0x00000008
.L_42:


//--------------------- .nv.callgraph             --------------------------
	.section	.nv.callgraph,"",@"SHT_CUDA_CALLGRAPH"
	.align	4
	.sectionentsize	8
	.align		4
        /*0000*/ 	.word	0x00000000
	.align		4
        /*0004*/ 	.word	0xffffffff
	.align		4
        /*0008*/ 	.word	index@(_Z7addDaysPPl)
	.align		4
        /*000c*/ 	.word	index@(vprintf)
	.align		4
        /*0010*/ 	.word	0x00000000
	.align		4
        /*0014*/ 	.word	0xfffffffe
	.align		4
        /*0018*/ 	.word	0x00000000
	.align		4
        /*001c*/ 	.word	0xfffffffd
	.align		4
        /*0020*/ 	.word	0x00000000
	.align		4
        /*0024*/ 	.word	0xfffffffc


//--------------------- .nv.constant4             --------------------------
	.section	.nv.constant4,"a",@progbits
	.align	8
	.align		8
.nv.constant4:
        /*0000*/ 	.dword	$str
	.align		8
        /*0008*/ 	.dword	vprintf


//--------------------- .text._Z9drawMovesPciPPl  --------------------------
	.section	.text._Z9drawMovesPciPPl,"ax",@progbits
	.align	128
        .global         _Z9drawMovesPciPPl
        .type           _Z9drawMovesPciPPl,@function
        .size           _Z9drawMovesPciPPl,(.L_x_12 - _Z9drawMovesPciPPl)
        .other          _Z9drawMovesPciPPl,@"STO_CUDA_ENTRY STV_DEFAULT"
_Z9drawMovesPciPPl:
.text._Z9drawMovesPciPPl:
[----:B------:R-:W-:Y:S01]  /*0000*/  LDC R1, c[0x0][0x37c] ;  /* 0x0000df00ff017b82 */ /* 0x000fe20000000800 */
[----:B------:R-:W0:Y:S02]  /*0010*/  LDCU UR6, c[0x0][0x388] ;  /* 0x00007100ff0677ac */ /* 0x000e240008000800 */
[----:B0-----:R-:W-:-:S09]  /*0020*/  UISETP.GE.AND UP0, UPT, UR6, 0x1, UPT ;  /* 0x000000010600788c */ /* 0x001fd2000bf06270 */
[----:B------:R-:W-:Y:S05]  /*0030*/  BRA.U !UP0, `(.L_x_0) ;  /* 0x0000000908947547 */ /* 0x000fea000b800000 */
[----:B------:R-:W0:Y:S01]  /*0040*/  S2R R5, SR_TID.X ;  /* 0x0000000000057919 */ /* 0x000e220000002100 */
[----:B------:R-:W0:Y:S01]  /*0050*/  LDC.64 R2, c[0x0][0x390] ;  /* 0x0000e400ff027b82 */ /* 0x000e220000000a00 */
[----:B------:R-:W-:Y:S02]  /*0060*/  UISETP.GE.U32.AND UP1, UPT, UR6, 0x8, UPT ;  /* 0x000000080600788c */ /* 0x000fe4000bf26070 */
[----:B------:R-:W-:Y:S01]  /*0070*/  ULOP3.LUT UR7, UR6, 0x7, URZ, 0xc0, !UPT ;  /* 0x0000000706077892 */ /* 0x000fe2000f8ec0ff */
[----:B------:R-:W1:Y:S03]  /*0080*/  LDCU.64 UR10, c[0x0][0x358] ;  /* 0x00006b00ff0a77ac */ /* 0x000e660008000a00 */
[----:B------:R-:W-:Y:S01]  /*0090*/  UISETP.NE.AND UP0, UPT, UR7, URZ, UPT ;  /* 0x000000ff0700728c */ /* 0x000fe2000bf05270 */
[----:B------:R-:W-:Y:S01]  /*00a0*/  UMOV UR4, URZ ;  /* 0x000000ff00047c82 */ /* 0x000fe20008000000 */
[----:B0-----:R-:W-:-:S04]  /*00b0*/  IMAD.WIDE.U32 R2, R5, 0x8, R2 ;  /* 0x0000000805027825 */ /* 0x001fc800078e0002 */
[----:B------:R-:W-:Y:S01]  /*00c0*/  VIADD R0, R5, 0x30 ;  /* 0x0000003005007836 */ /* 0x000fe20000000000 */
[----:B-1----:R-:W-:Y:S06]  /*00d0*/  BRA.U !UP1, `(.L_x_1) ;  /* 0x0000000509107547 */ /* 0x002fec000b800000 */
[----:B------:R-:W0:Y:S01]  /*00e0*/  LDCU.64 UR8, c[0x0][0x380] ;  /* 0x00007000ff0877ac */ /* 0x000e220008000a00 */
[----:B------:R-:W-:Y:S02]  /*00f0*/  ULOP3.LUT UR4, UR6, 0x7ffffff8, URZ, 0xc0, !UPT ;  /* 0x7ffffff806047892 */ /* 0x000fe4000f8ec0ff */
[----:B0-----:R-:W-:Y:S02]  /*0100*/  UIADD3 UR5, UP1, UPT, UR8, 0x3, URZ ;  /* 0x0000000308057890 */ /* 0x001fe4000ff3e0ff */
[----:B------:R-:W-:Y:S02]  /*0110*/  UIADD3 UR8, UPT, UPT, -UR4, URZ, URZ ;  /* 0x000000ff04087290 */ /* 0x000fe4000fffe1ff */
[----:B------:R-:W-:Y:S02]  /*0120*/  UIADD3.X UR6, UPT, UPT, URZ, UR9, URZ, UP1, !UPT ;  /* 0x00000009ff067290 */ /* 0x000fe40008ffe4ff */
[----:B------:R-:W-:-:S04]  /*0130*/  IMAD.U32 R4, RZ, RZ, UR5 ;  /* 0x00000005ff047e24 */ /* 0x000fc8000f8e00ff */
[----:B------:R-:W-:-:S07]  /*0140*/  IMAD.U32 R5, RZ, RZ, UR6 ;  /* 0x00000006ff057e24 */ /* 0x000fce000f8e00ff */
.L_x_2:
[----:B0-----:R-:W2:Y:S02]  /*0150*/  LDG.E.S8 R7, desc[UR10][R4.64+-0x3] ;  /* 0xfffffd0a04077981 */ /* 0x001ea4000c1e1300 */
[----:B--2---:R-:W-:-:S13]  /*0160*/  ISETP.NE.AND P0, PT, R0, R7, PT ;  /* 0x000000070000720c */ /* 0x004fda0003f05270 */
[----:B------:R-:W2:Y:S04]  /*0170*/  @!P0 LDG.E.64 R6, desc[UR10][R2.64] ;  /* 0x0000000a02068981 */ /* 0x000ea8000c1e1b00 */
[----:B--2---:R-:W2:Y:S02]  /*0180*/  @!P0 LDG.E.64 R8, desc[UR10][R6.64+0x8] ;  /* 0x0000080a06088981 */ /* 0x004ea4000c1e1b00 */
[----:B--2---:R-:W-:-:S05]  /*0190*/  @!P0 IADD3 R12, P1, PT, R8, 0x1, RZ ;  /* 0x00000001080c8810 */ /* 0x004fca0007f3e0ff */
[----:B------:R-:W-:-:S05]  /*01a0*/  @!P0 IMAD.X R13, RZ, RZ, R9, P1 ;  /* 0x000000ffff0d8224 */ /* 0x000fca00008e0609 */
[----:B------:R0:W-:Y:S04]  /*01b0*/  @!P0 STG.E.64 desc[UR10][R6.64+0x8], R12 ;  /* 0x0000080c06008986 */ /* 0x0001e8000c101b0a */
[----:B------:R-:W2:Y:S02]  /*01c0*/  LDG.E.S8 R9, desc[UR10][R4.64+-0x2] ;  /* 0xfffffe0a04097981 */ /* 0x000ea4000c1e1300 */
        /* <DEDUP_REMOVED lines=8> */
[----:B------:R-:W0:Y:S04]  /*0250*/  @!P0 LDG.E.64 R10, desc[UR10][R2.64] ;  /* 0x0000000a020a8981 */ /* 0x000e28000c1e1b00 */
[----:B0-----:R-:W2:Y:S02]  /*0260*/  @!P0 LDG.E.64 R6, desc[UR10][R10.64+0x8] ;  /* 0x0000080a0a068981 */ /* 0x001ea4000c1e1b00 */
[----:B--2---:R-:W-:-:S05]  /*0270*/  @!P0 IADD3 R12, P1, PT, R6, 0x1, RZ ;  /* 0x00000001060c8810 */ /* 0x004fca0007f3e0ff */
[----:B------:R-:W-:-:S05]  /*0280*/  @!P0 IMAD.X R13, RZ, RZ, R7, P1 ;  /* 0x000000ffff0d8224 */ /* 0x000fca00008e0607 */
[----:B------:R0:W-:Y:S04]  /*0290*/  @!P0 STG.E.64 desc[UR10][R10.64+0x8], R12 ;  /* 0x0000080c0a008986 */ /* 0x0001e8000c101b0a */
[----:B------:R-:W2:Y:S02]  /*02a0*/  LDG.E.S8 R7, desc[UR10][R4.64] ;  /* 0x0000000a04077981 */ /* 0x000ea4000c1e1300 */
[----:B--2---:R-:W-:-:S13]  /*02b0*/  ISETP.NE.AND P0, PT, R0, R7, PT ;  /* 0x000000070000720c */ /* 0x004fda0003f05270 */
[----:B------:R-:W1:Y:S04]  /*02c0*/  @!P0 LDG.E.64 R6, desc[UR10][R2.64] ;  /* 0x0000000a02068981 */ /* 0x000e68000c1e1b00 */
[----:B-1----:R-:W2:Y:S02]  /*02d0*/  @!P0 LDG.E.64 R8, desc[UR10][R6.64+0x8] ;  /* 0x0000080a06088981 */ /* 0x002ea4000c1e1b00 */
        /* <DEDUP_REMOVED lines=27> */
[----:B-1----:R-:W2:Y:S01]  /*0490*/  @!P0 LDG.E.64 R10, desc[UR10][R8.64+0x8] ;  /* 0x0000080a080a8981 */ /* 0x002ea2000c1e1b00 */
[----:B------:R-:W-:-:S04]  /*04a0*/  UIADD3 UR8, UPT, UPT, UR8, 0x8, URZ ;  /* 0x0000000808087890 */ /* 0x000fc8000fffe0ff */
[----:B------:R-:W-:Y:S01]  /*04b0*/  UISETP.NE.AND UP1, UPT, UR8, URZ, UPT ;  /* 0x000000ff0800728c */ /* 0x000fe2000bf25270 */
[----:B--2---:R-:W-:-:S05]  /*04c0*/  @!P0 IADD3 R10, P1, PT, R10, 0x1, RZ ;  /* 0x000000010a0a8810 */ /* 0x004fca0007f3e0ff */
[----:B------:R-:W-:-:S05]  /*04d0*/  @!P0 IMAD.X R11, RZ, RZ, R11, P1 ;  /* 0x000000ffff0b8224 */ /* 0x000fca00008e060b */
[----:B------:R0:W-:Y:S01]  /*04e0*/  @!P0 STG.E.64 desc[UR10][R8.64+0x8], R10 ;  /* 0x0000080a08008986 */ /* 0x0001e2000c101b0a */
[----:B------:R-:W-:-:S05]  /*04f0*/  IADD3 R4, P0, PT, R4, 0x8, RZ ;  /* 0x0000000804047810 */ /* 0x000fca0007f1e0ff */
[----:B------:R-:W-:Y:S01]  /*0500*/  IMAD.X R5, RZ, RZ, R5, P0 ;  /* 0x000000ffff057224 */ /* 0x000fe200000e0605 */
[----:B------:R-:W-:Y:S07]  /*0510*/  BRA.U UP1, `(.L_x_2) ;  /* 0xfffffffd010c7547 */ /* 0x000fee000b83ffff */
.L_x_1:
[----:B------:R-:W-:Y:S05]  /*0520*/  BRA.U !UP0, `(.L_x_0) ;  /* 0x0000000508587547 */ /* 0x000fea000b800000 */
[----:B------:R-:W1:Y:S01]  /*0530*/  LDCU UR9, c[0x0][0x388] ;  /* 0x00007100ff0977ac */ /* 0x000e620008000800 */
[----:B------:R-:W-:Y:S02]  /*0540*/  UISETP.GE.U32.AND UP0, UPT, UR7, 0x4, UPT ;  /* 0x000000040700788c */ /* 0x000fe4000bf06070 */
[----:B-1----:R-:W-:-:S07]  /*0550*/  ULOP3.LUT UR8, UR9, 0x3, URZ, 0xc0, !UPT ;  /* 0x0000000309087892 */ /* 0x002fce000f8ec0ff */
[----:B------:R-:W-:Y:S05]  /*0560*/  BRA.U !UP0, `(.L_x_3) ;  /* 0x0000000108947547 */ /* 0x000fea000b800000 */
[----:B------:R-:W1:Y:S02]  /*0570*/  LDCU.64 UR6, c[0x0][0x380] ;  /* 0x00007000ff0677ac */ /* 0x000e640008000a00 */
[----:B-1----:R-:W-:-:S04]  /*0580*/  UIADD3 UR5, UP0, UPT, UR4, UR6, URZ ;  /* 0x0000000604057290 */ /* 0x002fc8000ff1e0ff */
[----:B------:R-:W-:Y:S02]  /*0590*/  UIADD3.X UR6, UPT, UPT, URZ, UR7, URZ, UP0, !UPT ;  /* 0x00000007ff067290 */ /* 0x000fe400087fe4ff */
[----:B------:R-:W-:-:S04]  /*05a0*/  IMAD.U32 R4, RZ, RZ, UR5 ;  /* 0x00000005ff047e24 */ /* 0x000fc8000f8e00ff */
[----:B------:R-:W-:-:S05]  /*05b0*/  IMAD.U32 R5, RZ, RZ, UR6 ;  /* 0x00000006ff057e24 */ /* 0x000fca000f8e00ff */
        /* <DEDUP_REMOVED lines=21> */
[----:B------:R-:W2:Y:S01]  /*0710*/  LDG.E.S8 R13, desc[UR10][R4.64+0x3] ;  /* 0x0000030a040d7981 */ /* 0x000ea2000c1e1300 */
[----:B------:R-:W-:Y:S01]  /*0720*/  UIADD3 UR4, UPT, UPT, UR4, 0x4, URZ ;  /* 0x0000000404047890 */ /* 0x000fe2000fffe0ff */
[----:B------:R-:W-:Y:S01]  /*0730*/  BSSY.RECONVERGENT B0, `(.L_x_3) ;  /* 0x0000008000007945 */ /* 0x000fe20003800200 */
[----:B--2---:R-:W-:-:S13]  /*0740*/  ISETP.NE.AND P0, PT, R0, R13, PT ;  /* 0x0000000d0000720c */ /* 0x004fda0003f05270 */
[----:B-1----:R-:W-:Y:S05]  /*0750*/  @P0 BRA `(.L_x_4) ;  /* 0x0000000000140947 */ /* 0x002fea0003800000 */
[----:B------:R-:W2:Y:S04]  /*0760*/  LDG.E.64 R4, desc[UR10][R2.64] ;  /* 0x0000000a02047981 */ /* 0x000ea8000c1e1b00 */
[----:B--2---:R-:W2:Y:S02]  /*0770*/  LDG.E.64 R6, desc[UR10][R4.64+0x8] ;  /* 0x0000080a04067981 */ /* 0x004ea4000c1e1b00 */
[----:B--2---:R-:W-:-:S05]  /*0780*/  IADD3 R6, P0, PT, R6, 0x1, RZ ;  /* 0x0000000106067810 */ /* 0x004fca0007f1e0ff */
[----:B------:R-:W-:-:S05]  /*0790*/  IMAD.X R7, RZ, RZ, R7, P0 ;  /* 0x000000ffff077224 */ /* 0x000fca00000e0607 */
[----:B------:R0:W-:Y:S03]  /*07a0*/  STG.E.64 desc[UR10][R4.64+0x8], R6 ;  /* 0x0000080604007986 */ /* 0x0001e6000c101b0a */
.L_x_4:
[----:B------:R-:W-:Y:S05]  /*07b0*/  BSYNC.RECONVERGENT B0 ;  /* 0x0000000000007941 */ /* 0x000fea0003800200 */
.L_x_3:
[----:B------:R-:W-:-:S09]  /*07c0*/  UISETP.NE.AND UP0, UPT, UR8, URZ, UPT ;  /* 0x000000ff0800728c */ /* 0x000fd2000bf05270 */
[----:B------:R-:W-:Y:S05]  /*07d0*/  BRA.U !UP0, `(.L_x_0) ;  /* 0x0000000108ac7547 */ /* 0x000fea000b800000 */
[----:B------:R-:W-:-:S09]  /*07e0*/  UISETP.NE.AND UP0, UPT, UR8, 0x1, UPT ;  /* 0x000000010800788c */ /* 0x000fd2000bf05270 */
[----:B------:R-:W-:Y:S05]  /*07f0*/  BRA.U !UP0, `(.L_x_5) ;  /* 0x00000001085c7547 */ /* 0x000fea000b800000 */
[----:B------:R-:W1:Y:S02]  /*0800*/  LDCU.64 UR6, c[0x0][0x380] ;  /* 0x00007000ff0677ac */ /* 0x000e640008000a00 */
[----:B-1----:R-:W-:-:S04]  /*0810*/  UIADD3 UR6, UP0, UPT, UR4, UR6, URZ ;  /* 0x0000000604067290 */ /* 0x002fc8000ff1e0ff */
[----:B------:R-:W-:Y:S02]  /*0820*/  UIADD3.X UR7, UPT, UPT, URZ, UR7, URZ, UP0, !UPT ;  /* 0x00000007ff077290 */ /* 0x000fe400087fe4ff */
[----:B0-----:R-:W-:-:S04]  /*0830*/  IMAD.U32 R8, RZ, RZ, UR6 ;  /* 0x00000006ff087e24 */ /* 0x001fc8000f8e00ff */
[----:B------:R-:W-:-:S05]  /*0840*/  IMAD.U32 R9, RZ, RZ, UR7 ;  /* 0x00000007ff097e24 */ /* 0x000fca000f8e00ff */
[----:B------:R-:W2:Y:S02]  /*0850*/  LDG.E.S8 R5, desc[UR10][R8.64] ;  /* 0x0000000a08057981 */ /* 0x000ea4000c1e1300 */
[----:B--2---:R-:W-:-:S13]  /*0860*/  ISETP.NE.AND P0, PT, R0, R5, PT ;  /* 0x000000050000720c */ /* 0x004fda0003f05270 */
[----:B------:R-:W2:Y:S04]  /*0870*/  @!P0 LDG.E.64 R4, desc[UR10][R2.64] ;  /* 0x0000000a02048981 */ /* 0x000ea8000c1e1b00 */
[----:B--2---:R-:W2:Y:S02]  /*0880*/  @!P0 LDG.E.64 R6, desc[UR10][R4.64+0x8] ;  /* 0x0000080a04068981 */ /* 0x004ea4000c1e1b00 */
[----:B--2---:R-:W-:-:S05]  /*0890*/  @!P0 IADD3 R6, P1, PT, R6, 0x1, RZ ;  /* 0x0000000106068810 */ /* 0x004fca0007f3e0ff */
[----:B------:R-:W-:-:S05]  /*08a0*/  @!P0 IMAD.X R7, RZ, RZ, R7, P1 ;  /* 0x000000ffff078224 */ /* 0x000fca00008e0607 */
[----:B------:R0:W-:Y:S04]  /*08b0*/  @!P0 STG.E.64 desc[UR10][R4.64+0x8], R6 ;  /* 0x0000080604008986 */ /* 0x0001e8000c101b0a */
[----:B------:R-:W2:Y:S01]  /*08c0*/  LDG.E.S8 R11, desc[UR10][R8.64+0x1] ;  /* 0x0000010a080b7981 */ /* 0x000ea2000c1e1300 */
[----:B------:R-:W-:Y:S01]  /*08d0*/  UIADD3 UR4, UPT, UPT, UR4, 0x2, URZ ;  /* 0x0000000204047890 */ /* 0x000fe2000fffe0ff */
[----:B------:R-:W-:Y:S01]  /*08e0*/  BSSY.RECONVERGENT B0, `(.L_x_5) ;  /* 0x0000008000007945 */ /* 0x000fe20003800200 */
[----:B--2---:R-:W-:-:S13]  /*08f0*/  ISETP.NE.AND P0, PT, R0, R11, PT ;  /* 0x0000000b0000720c */ /* 0x004fda0003f05270 */
[----:B0-----:R-:W-:Y:S05]  /*0900*/  @P0 BRA `(.L_x_6) ;  /* 0x0000000000140947 */ /* 0x001fea0003800000 */
[----:B------:R-:W2:Y:S04]  /*0910*/  LDG.E.64 R4, desc[UR10][R2.64] ;  /* 0x0000000a02047981 */ /* 0x000ea8000c1e1b00 */
[----:B--2---:R-:W2:Y:S02]  /*0920*/  LDG.E.64 R6, desc[UR10][R4.64+0x8] ;  /* 0x0000080a04067981 */ /* 0x004ea4000c1e1b00 */
[----:B--2---:R-:W-:-:S05]  /*0930*/  IADD3 R6, P0, PT, R6, 0x1, RZ ;  /* 0x0000000106067810 */ /* 0x004fca0007f1e0ff */
[----:B------:R-:W-:-:S05]  /*0940*/  IMAD.X R7, RZ, RZ, R7, P0 ;  /* 0x000000ffff077224 */ /* 0x000fca00000e0607 */
[----:B------:R0:W-:Y:S03]  /*0950*/  STG.E.64 desc[UR10][R4.64+0x8], R6 ;  /* 0x0000080604007986 */ /* 0x0001e6000c101b0a */
.L_x_6:
[----:B------:R-:W-:Y:S05]  /*0960*/  BSYNC.RECONVERGENT B0 ;  /* 0x0000000000007941 */ /* 0x000fea0003800200 */
.L_x_5:
[----:B------:R-:W-:-:S04]  /*0970*/  ULOP3.LUT UR5, UR9, 0x1, URZ, 0xc0, !UPT ;  /* 0x0000000109057892 */ /* 0x000fc8000f8ec0ff */
[----:B------:R-:W-:-:S09]  /*0980*/  UISETP.NE.U32.AND UP0, UPT, UR5, 0x1, UPT ;  /* 0x000000010500788c */ /* 0x000fd2000bf05070 */
[----:B------:R-:W-:Y:S05]  /*0990*/  BRA.U UP0, `(.L_x_0) ;  /* 0x00000001003c7547 */ /* 0x000fea000b800000 */
[----:B------:R-:W1:Y:S02]  /*09a0*/  LDCU.64 UR6, c[0x0][0x380] ;  /* 0x00007000ff0677ac */ /* 0x000e640008000a00 */
[----:B-1----:R-:W-:-:S04]  /*09b0*/  UIADD3 UR5, UP0, UPT, UR4, UR6, URZ ;  /* 0x0000000604057290 */ /* 0x002fc8000ff1e0ff */
[----:B------:R-:W-:Y:S02]  /*09c0*/  UIADD3.X UR6, UPT, UPT, URZ, UR7, URZ, UP0, !UPT ;  /* 0x00000007ff067290 */ /* 0x000fe400087fe4ff */
[----:B0-----:R-:W-:-:S04]  /*09d0*/  IMAD.U32 R4, RZ, RZ, UR5 ;  /* 0x00000005ff047e24 */ /* 0x001fc8000f8e00ff */
[----:B------:R-:W-:-:S06]  /*09e0*/  IMAD.U32 R5, RZ, RZ, UR6 ;  /* 0x00000006ff057e24 */ /* 0x000fcc000f8e00ff */
[----:B------:R-:W2:Y:S01]  /*09f0*/  LDG.E.S8 R5, desc[UR10][R4.64] ;  /* 0x0000000a04057981 */ /* 0x000ea2000c1e1300 */
[----:B------:R-:W-:Y:S01]  /*0a00*/  BSSY.RECONVERGENT B0, `(.L_x_0) ;  /* 0x0000008000007945 */ /* 0x000fe20003800200 */
[----:B--2---:R-:W-:-:S13]  /*0a10*/  ISETP.NE.AND P0, PT, R0, R5, PT ;  /* 0x000000050000720c */ /* 0x004fda0003f05270 */
[----:B------:R-:W-:Y:S05]  /*0a20*/  @P0 BRA `(.L_x_7) ;  /* 0x0000000000140947 */ /* 0x000fea0003800000 */
[----:B------:R-:W2:Y:S04]  /*0a30*/  LDG.E.64 R2, desc[UR10][R2.64] ;  /* 0x0000000a02027981 */ /* 0x000ea8000c1e1b00 */
[----:B--2---:R-:W2:Y:S02]  /*0a40*/  LDG.E.64 R4, desc[UR10][R2.64+0x8] ;  /* 0x0000080a02047981 */ /* 0x004ea4000c1e1b00 */
[----:B--2---:R-:W-:-:S05]  /*0a50*/  IADD3 R4, P0, PT, R4, 0x1, RZ ;  /* 0x0000000104047810 */ /* 0x004fca0007f1e0ff */
[----:B------:R-:W-:-:S05]  /*0a60*/  IMAD.X R5, RZ, RZ, R5, P0 ;  /* 0x000000ffff057224 */ /* 0x000fca00000e0605 */
[----:B------:R0:W-:Y:S03]  /*0a70*/  STG.E.64 desc[UR10][R2.64+0x8], R4 ;  /* 0x0000080402007986 */ /* 0x0001e6000c101b0a */
.L_x_7:
[----:B------:R-:W-:Y:S05]  /*0a80*/  BSYNC.RECONVERGENT B0 ;  /* 0x0000000000007941 */ /* 0x000fea0003800200 */
.L_x_0:
[----:B------:R-:W-:Y:S06]  /*0a90*/  BAR.SYNC.DEFER_BLOCKING 0x0 ;  /* 0x0000000000007b1d */ /* 0x000fec0000010000 */
[----:B------:R-:W-:Y:S05]  /*0aa0*/  EXIT ;  /* 0x000000000000794d */ /* 0x000fea0003800000 */
.L_x_8:
[----:B------:R-:W-:-:S00]  /*0ab0*/  BRA `(.L_x_8) ;  /* 0xfffffffc00fc7947 */ /* 0x000fc0000383ffff */
[----:B------:R-:W-:-:S00]  /*0ac0*/  NOP ;  /* 0x0000000000007918 */ /* 0x000fc00000000000 */
        /* <DEDUP_REMOVED lines=11> */
.L_x_12:


//--------------------- .text._Z7addDaysPPl       --------------------------
	.section	.text._Z7addDaysPPl,"ax",@progbits
	.align	128
        .global         _Z7addDaysPPl
        .type           _Z7addDaysPPl,@function
        .size           _Z7addDaysPPl,(.L_x_13 - _Z7addDaysPPl)
        .other          _Z7addDaysPPl,@"STO_CUDA_ENTRY STV_DEFAULT"
_Z7addDaysPPl:
.text._Z7addDaysPPl:
[----:B------:R-:W0:Y:S01]  /*0000*/  LDC R1, c[0x0][0x37c] ;  /* 0x0000df00ff017b82 */ /* 0x000e220000000800 */
[----:B------:R-:W1:Y:S07]  /*0010*/  LDCU UR4, c[0x0][0x2f8] ;  /* 0x00005f00ff0477ac */ /* 0x000e6e0008000800 */
[----:B------:R-:W2:Y:S01]  /*0020*/  LDC.64 R20, c[0x0][0x380] ;  /* 0x0000e000ff147b82 */ /* 0x000ea20000000a00 */
[----:B0-----:R-:W-:Y:S01]  /*0030*/  VIADD R1, R1, 0xfffffff8 ;  /* 0xfffffff801017836 */ /* 0x001fe20000000000 */
[----:B------:R-:W0:Y:S01]  /*0040*/  LDCU UR5, c[0x0][0x2fc] ;  /* 0x00005f80ff0577ac */ /* 0x000e220008000800 */
[----:B------:R-:W3:Y:S03]  /*0050*/  LDCU.64 UR6, c[0x0][0x358] ;  /* 0x00006b00ff0677ac */ /* 0x000ee60008000a00 */
[----:B-1----:R-:W-:Y:S01]  /*0060*/  IADD3 R6, P0, PT, R1, UR4, RZ ;  /* 0x0000000401067c10 */ /* 0x002fe2000ff1e0ff */
[----:B------:R-:W-:-:S04]  /*0070*/  UMOV UR4, URZ ;  /* 0x000000ff00047c82 */ /* 0x000fc80008000000 */
[----:B0-2---:R-:W-:-:S08]  /*0080*/  IMAD.X R7, RZ, RZ, UR5, P0 ;  /* 0x00000005ff077e24 */ /* 0x005fd000080e06ff */
.L_x_9:
[----:B-1-3--:R-:W2:Y:S04]  /*0090*/  LDG.E.64 R2, desc[UR6][R20.64] ;  /* 0x0000000614027981 */ /* 0x00aea8000c1e1b00 */
[----:B--2---:R-:W2:Y:S02]  /*00a0*/  LD.E.64 R4, desc[UR6][R2.64] ;  /* 0x0000000602047980 */ /* 0x004ea4000c101b00 */
[----:B--2---:R-:W-:-:S04]  /*00b0*/  ISETP.NE.U32.AND P0, PT, R4, RZ, PT ;  /* 0x000000ff0400720c */ /* 0x004fc80003f05070 */
[----:B------:R-:W-:-:S13]  /*00c0*/  ISETP.NE.AND.EX P0, PT, R5, RZ, PT, P0 ;  /* 0x000000ff0500720c */ /* 0x000fda0003f05300 */
[----:B------:R-:W0:Y:S01]  /*00d0*/  @!P0 LDC.64 R22, c[0x0][0x380] ;  /* 0x0000e000ff168b82 */ /* 0x000e220000000a00 */
[----:B------:R-:W-:Y:S02]  /*00e0*/  @!P0 IMAD.MOV.U32 R18, RZ, RZ, 0x8 ;  /* 0x00000008ff128424 */ /* 0x000fe400078e00ff */
[----:B------:R-:W-:-:S05]  /*00f0*/  @!P0 IMAD.MOV.U32 R19, RZ, RZ, 0x0 ;  /* 0x00000000ff138424 */ /* 0x000fca00078e00ff */
[----:B------:R1:W-:Y:S04]  /*0100*/  @!P0 ST.E.64 desc[UR6][R2.64], R18 ;  /* 0x0000001202008985 */ /* 0x0003e8000c101b06 */
[----:B0-----:R-:W2:Y:S04]  /*0110*/  @!P0 LDG.E.64 R8, desc[UR6][R22.64] ;  /* 0x0000000616088981 */ /* 0x001ea8000c1e1b00 */
[----:B------:R-:W3:Y:S04]  /*0120*/  @!P0 LDG.E.64 R10, desc[UR6][R22.64+0x38] ;  /* 0x00003806160a8981 */ /* 0x000ee8000c1e1b00 */
[----:B--2---:R-:W2:Y:S04]  /*0130*/  @!P0 LD.E.64 R8, desc[UR6][R8.64+0x8] ;  /* 0x0000080608088980 */ /* 0x004ea8000c101b00 */
[----:B---3--:R-:W2:Y:S01]  /*0140*/  @!P0 LD.E.64 R12, desc[UR6][R10.64+0x8] ;  /* 0x000008060a0c8980 */ /* 0x008ea2000c101b00 */
[----:B------:R-:W-:-:S04]  /*0150*/  @P0 IADD3 R16, P2, PT, R4, -0x1, RZ ;  /* 0xffffffff04100810 */ /* 0x000fc80007f5e0ff */
[----:B------:R-:W-:Y:S02]  /*0160*/  @P0 IADD3.X R17, PT, PT, R5, -0x1, RZ, P2, !PT ;  /* 0xffffffff05110810 */ /* 0x000fe400017fe4ff */
[----:B--2---:R-:W-:-:S05]  /*0170*/  @!P0 IADD3 R14, P1, PT, R8, R12, RZ ;  /* 0x0000000c080e8210 */ /* 0x004fca0007f3e0ff */
[----:B------:R-:W-:-:S05]  /*0180*/  @!P0 IMAD.X R15, R9, 0x1, R13, P1 ;  /* 0x00000001090f8824 */ /* 0x000fca00008e060d */
[----:B------:R-:W-:Y:S04]  /*0190*/  @!P0 ST.E.64 desc[UR6][R10.64+0x8], R14 ;  /* 0x0000080e0a008985 */ /* 0x000fe8000c101b06 */
[----:B------:R0:W-:Y:S04]  /*01a0*/  @P0 ST.E.64 desc[UR6][R2.64], R16 ;  /* 0x0000001002000985 */ /* 0x0001e8000c101b06 */
[----:B------:R-:W2:Y:S04]  /*01b0*/  LDG.E.64 R4, desc[UR6][R20.64+0x8] ;  /* 0x0000080614047981 */ /* 0x000ea8000c1e1b00 */
[----:B--2---:R-:W2:Y:S02]  /*01c0*/  LD.E.64 R12, desc[UR6][R4.64] ;  /* 0x00000006040c7980 */ /* 0x004ea4000c101b00 */
[----:B--2---:R-:W-:-:S04]  /*01d0*/  ISETP.NE.U32.AND P0, PT, R12, RZ, PT ;  /* 0x000000ff0c00720c */ /* 0x004fc80003f05070 */
[----:B------:R-:W-:-:S13]  /*01e0*/  ISETP.NE.AND.EX P0, PT, R13, RZ, PT, P0 ;  /* 0x000000ff0d00720c */ /* 0x000fda0003f05300 */
[----:B-1----:R-:W-:Y:S01]  /*01f0*/  @P0 IADD3 R18, P1, PT, R12, -0x1, RZ ;  /* 0xffffffff0c120810 */ /* 0x002fe20007f3e0ff */
[----:B------:R-:W-:Y:S02]  /*0200*/  @!P0 IMAD.MOV.U32 R22, RZ, RZ, 0x8 ;  /* 0x00000008ff168424 */ /* 0x000fe400078e00ff */
[----:B------:R-:W-:Y:S01]  /*0210*/  @!P0 IMAD.MOV.U32 R23, RZ, RZ, 0x0 ;  /* 0x00000000ff178424 */ /* 0x000fe200078e00ff */
[----:B------:R-:W-:-:S05]  /*0220*/  @P0 IADD3.X R19, PT, PT, R13, -0x1, RZ, P1, !PT ;  /* 0xffffffff0d130810 */ /* 0x000fca0000ffe4ff */
[----:B------:R1:W-:Y:S04]  /*0230*/  @P0 ST.E.64 desc[UR6][R4.64], R18 ;  /* 0x0000001204000985 */ /* 0x0003e8000c101b06 */
[----:B------:R2:W-:Y:S04]  /*0240*/  @!P0 ST.E.64 desc[UR6][R4.64], R22 ;  /* 0x0000001604008985 */ /* 0x0005e8000c101b06 */
[----:B------:R-:W3:Y:S04]  /*0250*/  @!P0 LDG.E.64 R8, desc[UR6][R20.64+0x8] ;  /* 0x0000080614088981 */ /* 0x000ee8000c1e1b00 */
[----:B0-----:R-:W4:Y:S04]  /*0260*/  @!P0 LDG.E.64 R2, desc[UR6][R20.64+0x40] ;  /* 0x0000400614028981 */ /* 0x001f28000c1e1b00 */
[----:B---3--:R-:W3:Y:S04]  /*0270*/  @!P0 LD.E.64 R8, desc[UR6][R8.64+0x8] ;  /* 0x0000080608088980 */ /* 0x008ee8000c101b00 */
[----:B----4-:R-:W3:Y:S02]  /*0280*/  @!P0 LD.E.64 R10, desc[UR6][R2.64+0x8] ;  /* 0x00000806020a8980 */ /* 0x010ee4000c101b00 */
[----:B---3--:R-:W-:-:S05]  /*0290*/  @!P0 IADD3 R14, P1, PT, R8, R10, RZ ;  /* 0x0000000a080e8210 */ /* 0x008fca0007f3e0ff */
[----:B------:R-:W-:-:S05]  /*02a0*/  @!P0 IMAD.X R15, R9, 0x1, R11, P1 ;  /* 0x00000001090f8824 */ /* 0x000fca00008e060b */
[----:B------:R0:W-:Y:S04]  /*02b0*/  @!P0 ST.E.64 desc[UR6][R2.64+0x8], R14 ;  /* 0x0000080e02008985 */ /* 0x0001e8000c101b06 */
[----:B------:R-:W3:Y:S04]  /*02c0*/  LDG.E.64 R10, desc[UR6][R20.64+0x10] ;  /* 0x00001006140a7981 */ /* 0x000ee8000c1e1b00 */
[----:B---3--:R-:W3:Y:S02]  /*02d0*/  LD.E.64 R12, desc[UR6][R10.64] ;  /* 0x000000060a0c7980 */ /* 0x008ee4000c101b00 */
[----:B---3--:R-:W-:-:S04]  /*02e0*/  ISETP.NE.U32.AND P0, PT, R12, RZ, PT ;  /* 0x000000ff0c00720c */ /* 0x008fc80003f05070 */
[----:B------:R-:W-:-:S13]  /*02f0*/  ISETP.NE.AND.EX P0, PT, R13, RZ, PT, P0 ;  /* 0x000000ff0d00720c */ /* 0x000fda0003f05300 */
[----:B------:R-:W-:Y:S01]  /*0300*/  @P0 IADD3 R16, P1, PT, R12, -0x1, RZ ;  /* 0xffffffff0c100810 */ /* 0x000fe20007f3e0ff */
[----:B-1----:R-:W-:Y:S02]  /*0310*/  @!P0 IMAD.MOV.U32 R18, RZ, RZ, 0x8 ;  /* 0x00000008ff128424 */ /* 0x002fe400078e00ff */
[----:B------:R-:W-:Y:S01]  /*0320*/  @!P0 IMAD.MOV.U32 R19, RZ, RZ, 0x0 ;  /* 0x00000000ff138424 */ /* 0x000fe200078e00ff */
[----:B------:R-:W-:-:S05]  /*0330*/  @P0 IADD3.X R17, PT, PT, R13, -0x1, RZ, P1, !PT ;  /* 0xffffffff0d110810 */ /* 0x000fca0000ffe4ff */
[----:B------:R1:W-:Y:S04]  /*0340*/  @P0 ST.E.64 desc[UR6][R10.64], R16 ;  /* 0x000000100a000985 */ /* 0x0003e8000c101b06 */
[----:B------:R3:W-:Y:S04]  /*0350*/  @!P0 ST.E.64 desc[UR6][R10.64], R18 ;  /* 0x000000120a008985 */ /* 0x0007e8000c101b06 */
[----:B--2---:R-:W2:Y:S04]  /*0360*/  @!P0 LDG.E.64 R4, desc[UR6][R20.64+0x10] ;  /* 0x0000100614048981 */ /* 0x004ea8000c1e1b00 */
[----:B0-----:R-:W4:Y:S04]  /*0370*/  @!P0 LDG.E.64 R2, desc[UR6][R20.64] ;  /* 0x0000000614028981 */ /* 0x001f28000c1e1b00 */
[----:B--2---:R-:W2:Y:S04]  /*0380*/  @!P0 LD.E.64 R4, desc[UR6][R4.64+0x8] ;  /* 0x0000080604048980 */ /* 0x004ea8000c101b00 */
[----:B----4-:R-:W2:Y:S02]  /*0390*/  @!P0 LD.E.64 R8, desc[UR6][R2.64+0x8] ;  /* 0x0000080602088980 */ /* 0x010ea4000c101b00 */
[----:B--2---:R-:W-:-:S05]  /*03a0*/  @!P0 IADD3 R14, P1, PT, R4, R8, RZ ;  /* 0x00000008040e8210 */ /* 0x004fca0007f3e0ff */
[----:B------:R-:W-:-:S05]  /*03b0*/  @!P0 IMAD.X R15, R5, 0x1, R9, P1 ;  /* 0x00000001050f8824 */ /* 0x000fca00008e0609 */
[----:B------:R0:W-:Y:S04]  /*03c0*/  @!P0 ST.E.64 desc[UR6][R2.64+0x8], R14 ;  /* 0x0000080e02008985 */ /* 0x0001e8000c101b06 */
[----:B------:R-:W2:Y:S04]  /*03d0*/  LDG.E.64 R8, desc[UR6][R20.64+0x18] ;  /* 0x0000180614087981 */ /* 0x000ea8000c1e1b00 */
[----:B--2---:R-:W2:Y:S02]  /*03e0*/  LD.E.64 R12, desc[UR6][R8.64] ;  /* 0x00000006080c7980 */ /* 0x004ea4000c101b00 */
[----:B--2---:R-:W-:-:S04]  /*03f0*/  ISETP.NE.U32.AND P0, PT, R12, RZ, PT ;  /* 0x000000ff0c00720c */ /* 0x004fc80003f05070 */
[----:B------:R-:W-:-:S13]  /*0400*/  ISETP.NE.AND.EX P0, PT, R13, RZ, PT, P0 ;  /* 0x000000ff0d00720c */ /* 0x000fda0003f05300 */
[----:B-1----:R-:W-:Y:S01]  /*0410*/  @P0 IADD3 R16, P1, PT, R12, -0x1, RZ ;  /* 0xffffffff0c100810 */ /* 0x002fe20007f3e0ff */
[----:B---3--:R-:W-:Y:S02]  /*0420*/  @!P0 IMAD.MOV.U32 R18, RZ, RZ, 0x8 ;  /* 0x00000008ff128424 */ /* 0x008fe400078e00ff */
        /* <DEDUP_REMOVED lines=15> */
[----:B-1----:R-:W-:Y:S01]  /*0520*/  @P0 IADD3 R16, P1, PT, R12, -0x1, RZ ;  /* 0xffffffff0c100810 */ /* 0x002fe20007f3e0ff */
[----:B--2---:R-:W-:Y:S02]  /*0530*/  @!P0 IMAD.MOV.U32 R18, RZ, RZ, 0x8 ;  /* 0x00000008ff128424 */ /* 0x004fe400078e00ff */
        /* <DEDUP_REMOVED lines=54> */
[----:B------:R-:W-:Y:S04]  /*08a0*/  @!P0 ST.E.64 desc[UR6][R8.64], R18 ;  /* 0x0000001208008985 */ /* 0x000fe8000c101b06 */
[----:B------:R-:W2:Y:S04]  /*08b0*/  @!P0 LDG.E.64 R4, desc[UR6][R20.64+0x38] ;  /* 0x0000380614048981 */ /* 0x000ea8000c1e1b00 */
[----:B0-----:R-:W3:Y:S04]  /*08c0*/  @!P0 LDG.E.64 R2, desc[UR6][R20.64+0x28] ;  /* 0x0000280614028981 */ /* 0x001ee8000c1e1b00 */
[----:B--2---:R-:W2:Y:S04]  /*08d0*/  @!P0 LD.E.64 R4, desc[UR6][R4.64+0x8] ;  /* 0x0000080604048980 */ /* 0x004ea8000c101b00 */
[----:B---3--:R-:W2:Y:S02]  /*08e0*/  @!P0 LD.E.64 R10, desc[UR6][R2.64+0x8] ;  /* 0x00000806020a8980 */ /* 0x008ea4000c101b00 */
[----:B--2---:R-:W-:-:S05]  /*08f0*/  @!P0 IADD3 R14, P1, PT, R4, R10, RZ ;  /* 0x0000000a040e8210 */ /* 0x004fca0007f3e0ff */
[----:B------:R-:W-:-:S05]  /*0900*/  @!P0 IMAD.X R15, R5, 0x1, R11, P1 ;  /* 0x00000001050f8824 */ /* 0x000fca00008e060b */
[----:B------:R0:W-:Y:S04]  /*0910*/  @!P0 ST.E.64 desc[UR6][R2.64+0x8], R14 ;  /* 0x0000080e02008985 */ /* 0x0001e8000c101b06 */
[----:B------:R-:W2:Y:S04]  /*0920*/  LDG.E.64 R10, desc[UR6][R20.64+0x40] ;  /* 0x00004006140a7981 */ /* 0x000ea8000c1e1b00 */
[----:B--2---:R-:W2:Y:S02]  /*0930*/  LD.E.64 R12, desc[UR6][R10.64] ;  /* 0x000000060a0c7980 */ /* 0x004ea4000c101b00 */
[----:B--2---:R-:W-:-:S04]  /*0940*/  ISETP.NE.U32.AND P0, PT, R12, RZ, PT ;  /* 0x000000ff0c00720c */ /* 0x004fc80003f05070 */
[----:B------:R-:W-:-:S13]  /*0950*/  ISETP.NE.AND.EX P0, PT, R13, RZ, PT, P0 ;  /* 0x000000ff0d00720c */ /* 0x000fda0003f05300 */
[----:B------:R-:W-:Y:S01]  /*0960*/  @P0 IADD3 R12, P1, PT, R12, -0x1, RZ ;  /* 0xffffffff0c0c0810 */ /* 0x000fe20007f3e0ff */
[----:B-1----:R-:W-:Y:S02]  /*0970*/  @!P0 IMAD.MOV.U32 R16, RZ, RZ, 0x8 ;  /* 0x00000008ff108424 */ /* 0x002fe400078e00ff */
[----:B------:R-:W-:Y:S01]  /*0980*/  @!P0 IMAD.MOV.U32 R17, RZ, RZ, 0x0 ;  /* 0x00000000ff118424 */ /* 0x000fe200078e00ff */
[----:B------:R-:W-:-:S05]  /*0990*/  @P0 IADD3.X R13, PT, PT, R13, -0x1, RZ, P1, !PT ;  /* 0xffffffff0d0d0810 */ /* 0x000fca0000ffe4ff */
[----:B------:R1:W-:Y:S04]  /*09a0*/  @P0 ST.E.64 desc[UR6][R10.64], R12 ;  /* 0x0000000c0a000985 */ /* 0x0003e8000c101b06 */
[----:B------:R1:W-:Y:S04]  /*09b0*/  @!P0 ST.E.64 desc[UR6][R10.64], R16 ;  /* 0x000000100a008985 */ /* 0x0003e8000c101b06 */
[----:B------:R-:W2:Y:S04]  /*09c0*/  @!P0 LDG.E.64 R4, desc[UR6][R20.64+0x40] ;  /* 0x0000400614048981 */ /* 0x000ea8000c1e1b00 */
[----:B0-----:R-:W3:Y:S04]  /*09d0*/  @!P0 LDG.E.64 R2, desc[UR6][R20.64+0x30] ;  /* 0x0000300614028981 */ /* 0x001ee8000c1e1b00 */
[----:B--2---:R-:W2:Y:S04]  /*09e0*/  @!P0 LD.E.64 R4, desc[UR6][R4.64+0x8] ;  /* 0x0000080604048980 */ /* 0x004ea8000c101b00 */
[----:B---3--:R-:W2:Y:S01]  /*09f0*/  @!P0 LD.E.64 R8, desc[UR6][R2.64+0x8] ;  /* 0x0000080602088980 */ /* 0x008ea2000c101b00 */
[----:B------:R-:W-:-:S04]  /*0a00*/  UIADD3 UR4, UPT, UPT, UR4, 0x1, URZ ;  /* 0x0000000104047890 */ /* 0x000fc8000fffe0ff */
[----:B------:R-:W-:Y:S01]  /*0a10*/  UISETP.NE.AND UP0, UPT, UR4, 0x100, UPT ;  /* 0x000001000400788c */ /* 0x000fe2000bf05270 */
[----:B--2---:R-:W-:-:S05]  /*0a20*/  @!P0 IADD3 R8, P1, PT, R4, R8, RZ ;  /* 0x0000000804088210 */ /* 0x004fca0007f3e0ff */
[----:B------:R-:W-:-:S05]  /*0a30*/  @!P0 IMAD.X R9, R5, 0x1, R9, P1 ;  /* 0x0000000105098824 */ /* 0x000fca00008e0609 */
[----:B------:R1:W-:Y:S01]  /*0a40*/  @!P0 ST.E.64 desc[UR6][R2.64+0x8], R8 ;  /* 0x0000080802008985 */ /* 0x0003e2000c101b06 */
[----:B------:R-:W-:Y:S05]  /*0a50*/  BRA.U UP0, `(.L_x_9) ;  /* 0xfffffff5008c7547 */ /* 0x000fea000b83ffff */
[----:B-1----:R-:W2:Y:S04]  /*0a60*/  LDG.E.64 R8, desc[UR6][R20.64] ;  /* 0x0000000614087981 */ /* 0x002ea8000c1e1b00 */
[----:B------:R-:W3:Y:S04]  /*0a70*/  LDG.E.64 R10, desc[UR6][R20.64+0x8] ;  /* 0x00000806140a7981 */ /* 0x000ee8000c1e1b00 */
[----:B------:R-:W4:Y:S04]  /*0a80*/  LDG.E.64 R12, desc[UR6][R20.64+0x10] ;  /* 0x00001006140c7981 */ /* 0x000f28000c1e1b00 */
[----:B------:R-:W5:Y:S04]  /*0a90*/  LDG.E.64 R16, desc[UR6][R20.64+0x18] ;  /* 0x0000180614107981 */ /* 0x000f68000c1e1b00 */
[----:B------:R-:W5:Y:S04]  /*0aa0*/  LDG.E.64 R18, desc[UR6][R20.64+0x20] ;  /* 0x0000200614127981 */ /* 0x000f68000c1e1b00 */
[----:B------:R-:W5:Y:S04]  /*0ab0*/  LDG.E.64 R22, desc[UR6][R20.64+0x28] ;  /* 0x0000280614167981 */ /* 0x000f68000c1e1b00 */
[----:B------:R-:W5:Y:S04]  /*0ac0*/  LDG.E.64 R4, desc[UR6][R20.64+0x30] ;  /* 0x0000300614047981 */ /* 0x000f68000c1e1b00 */
[----:B------:R-:W5:Y:S04]  /*0ad0*/  LDG.E.64 R2, desc[UR6][R20.64+0x38] ;  /* 0x0000380614027981 */ /* 0x000f68000c1e1b00 */
[----:B------:R-:W5:Y:S01]  /*0ae0*/  LDG.E.64 R14, desc[UR6][R20.64+0x40] ;  /* 0x00004006140e7981 */ /* 0x000f62000c1e1b00 */
[----:B------:R-:W-:Y:S01]  /*0af0*/  MOV R0, 0x8 ;  /* 0x0000000800007802 */ /* 0x000fe20000000f00 */
[----:B------:R-:W0:Y:S02]  /*0b00*/  LDCU.64 UR4, c[0x4][URZ] ;  /* 0x01000000ff0477ac */ /* 0x000e240008000a00 */
[----:B--2---:R-:W2:Y:S04]  /*0b10*/  LD.E.64 R8, desc[UR6][R8.64+0x8] ;  /* 0x0000080608087980 */ /* 0x004ea8000c101b00 */
[----:B---3--:R-:W2:Y:S04]  /*0b20*/  LD.E.64 R10, desc[UR6][R10.64+0x8] ;  /* 0x000008060a0a7980 */ /* 0x008ea8000c101b00 */
[----:B----4-:R-:W2:Y:S04]  /*0b30*/  LD.E.64 R12, desc[UR6][R12.64+0x8] ;  /* 0x000008060c0c7980 */ /* 0x010ea8000c101b00 */
[----:B-----5:R-:W3:Y:S04]  /*0b40*/  LD.E.64 R16, desc[UR6][R16.64+0x8] ;  /* 0x0000080610107980 */ /* 0x020ee8000c101b00 */
[----:B------:R-:W3:Y:S04]  /*0b50*/  LD.E.64 R18, desc[UR6][R18.64+0x8] ;  /* 0x0000080612127980 */ /* 0x000ee8000c101b00 */
[----:B------:R-:W4:Y:S04]  /*0b60*/  LD.E.64 R22, desc[UR6][R22.64+0x8] ;  /* 0x0000080616167980 */ /* 0x000f28000c101b00 */
[----:B------:R-:W4:Y:S04]  /*0b70*/  LD.E.64 R4, desc[UR6][R4.64+0x8] ;  /* 0x0000080604047980 */ /* 0x000f28000c101b00 */
[----:B------:R-:W5:Y:S04]  /*0b80*/  LD.E.64 R2, desc[UR6][R2.64+0x8] ;  /* 0x0000080602027980 */ /* 0x000f68000c101b00 */
[----:B------:R-:W5:Y:S01]  /*0b90*/  LD.E.64 R14, desc[UR6][R14.64+0x8] ;  /* 0x000008060e0e7980 */ /* 0x000f62000c101b00 */
[----:B--2---:R-:W-:-:S04]  /*0ba0*/  IADD3 R25, P0, P1, R12, R10, R8 ;  /* 0x0000000a0c197210 */ /* 0x004fc8000791e008 */
[----:B------:R-:W-:Y:S02]  /*0bb0*/  IADD3.X R21, PT, PT, R13, R11, R9, P0, P1 ;  /* 0x0000000b0d157210 */ /* 0x000fe400007e2409 */
[----:B---3--:R-:W-:-:S04]  /*0bc0*/  IADD3 R9, P0, P1, R18, R16, R25 ;  /* 0x0000001012097210 */ /* 0x008fc8000791e019 */
[----:B------:R-:W-:Y:S02]  /*0bd0*/  IADD3.X R11, PT, PT, R19, R17, R21, P0, P1 ;  /* 0x00000011130b7210 */ /* 0x000fe400007e2415 */
[----:B----4-:R-:W-:Y:S01]  /*0be0*/  IADD3 R9, P0, P1, R4, R22, R9 ;  /* 0x0000001604097210 */ /* 0x010fe2000791e009 */
[----:B0-----:R-:W-:-:S03]  /*0bf0*/  IMAD.U32 R4, RZ, RZ, UR4 ;  /* 0x00000004ff047e24 */ /* 0x001fc6000f8e00ff */
[----:B------:R-:W-:Y:S01]  /*0c00*/  IADD3.X R11, PT, PT, R5, R23, R11, P0, P1 ;  /* 0x00000017050b7210 */ /* 0x000fe200007e240b */
[----:B------:R-:W-:Y:S01]  /*0c10*/  IMAD.U32 R5, RZ, RZ, UR5 ;  /* 0x00000005ff057e24 */ /* 0x000fe2000f8e00ff */
[----:B-----5:R-:W-:-:S04]  /*0c20*/  IADD3 R8, P0, P1, R14, R2, R9 ;  /* 0x000000020e087210 */ /* 0x020fc8000791e009 */
[----:B------:R-:W-:Y:S02]  /*0c30*/  IADD3.X R9, PT, PT, R15, R3, R11, P0, P1 ;  /* 0x000000030f097210 */ /* 0x000fe400007e240b */
[----:B------:R0:W1:Y:S03]  /*0c40*/  LDC.64 R2, c[0x4][R0] ;  /* 0x0100000000027b82 */ /* 0x0000660000000a00 */
[----:B------:R0:W-:Y:S04]  /*0c50*/  STL.64 [R1], R8 ;  /* 0x0000000801007387 */ /* 0x0001e80000100a00 */
[----:B------:R-:W-:-:S07]  /*0c60*/  LEPC R20, `(.L_x_10) ;  /* 0x000000001014794e */ /* 0x000fce0000000000 */
[----:B01----:R-:W-:Y:S05]  /*0c70*/  CALL.ABS.NOINC R2 ;  /* 0x0000000002007343 */ /* 0x003fea0003c00000 */
.L_x_10:
[----:B------:R-:W-:Y:S05]  /*0c80*/  EXIT ;  /* 0x000000000000794d */ /* 0x000fea0003800000 */
.L_x_11:
        /* <DEDUP_REMOVED lines=15> */
.L_x_13:


//--------------------- .nv.global.init           --------------------------
	.section	.nv.global.init,"aw",@progbits
.nv.global.init:
	.type		$str,@object
	.size		$str,(.L_0 - $str)
$str:
        /*0000*/ 	.byte	0x0a, 0x6f, 0x75, 0x74, 0x3a, 0x20, 0x25, 0x6c, 0x64, 0x20, 0x00
.L_0:


//--------------------- .nv.shared.reserved.0     --------------------------
	.section	.nv.shared.reserved.0,"aw",@nobits
	.weak		__nv_reservedSMEM_offset_0_alias
	.size		__nv_reservedSMEM_offset_0_alias, 0, 64
	.other		__nv_reservedSMEM_offset_0_alias,@"STO_CUDA_RESERVED_SHARED STV_DEFAULT"
__nv_reservedSMEM_offset_0_alias:
	.zero		0
	.zero		64


//--------------------- .nv.constant0._Z9drawMovesPciPPl --------------------------
	.section	.nv.constant0._Z9drawMovesPciPPl,"a",@progbits
	.sectionflags	@""
	.align	4
.nv.constant0._Z9drawMovesPciPPl:
	.zero		920


//--------------------- .nv.constant0._Z7addDaysPPl --------------------------
	.section	.nv.constant0._Z7addDaysPPl,"a",@progbits
	.sectionflags	@""
	.align	4
.nv.constant0._Z7addDaysPPl:
	.zero		904


//--------------------- SYMBOLS --------------------------

	.type		.nv.reservedSmem.offset0,@object
	.size		.nv.reservedSmem.offset0,0x4
	.type		vprintf,@function
